//
// Generated by NVIDIA NVVM Compiler
//
// Compiler Build ID: CL-36424714
// Cuda compilation tools, release 13.0, V13.0.88
// Based on NVVM 20.0.0
//

.version 9.0
.target sm_100
.address_size 64

	// .globl	_Z10computeSOA13structOfArray

.visible .entry _Z10computeSOA13structOfArray(
	.param .align 8 .b8 _Z10computeSOA13structOfArray_param_0[64]
)
{
	.reg .b32 	%r<18>;
	.reg .b64 	%rd<26>;

	ld.param.u64 	%rd1, [_Z10computeSOA13structOfArray_param_0+56];
	ld.param.u64 	%rd2, [_Z10computeSOA13structOfArray_param_0+48];
	ld.param.u64 	%rd3, [_Z10computeSOA13structOfArray_param_0+40];
	ld.param.u64 	%rd4, [_Z10computeSOA13structOfArray_param_0+32];
	ld.param.u64 	%rd5, [_Z10computeSOA13structOfArray_param_0+24];
	ld.param.u64 	%rd6, [_Z10computeSOA13structOfArray_param_0+16];
	ld.param.u64 	%rd7, [_Z10computeSOA13structOfArray_param_0+8];
	ld.param.u64 	%rd8, [_Z10computeSOA13structOfArray_param_0];
	cvta.to.global.u64 	%rd9, %rd8;
	cvta.to.global.u64 	%rd10, %rd7;
	cvta.to.global.u64 	%rd11, %rd6;
	cvta.to.global.u64 	%rd12, %rd5;
	cvta.to.global.u64 	%rd13, %rd4;
	cvta.to.global.u64 	%rd14, %rd3;
	cvta.to.global.u64 	%rd15, %rd2;
	cvta.to.global.u64 	%rd16, %rd1;
	mov.u32 	%r1, %tid.x;
	mov.u32 	%r2, %ctaid.x;
	mov.u32 	%r3, %ntid.x;
	mad.lo.s32 	%r4, %r2, %r3, %r1;
	mul.wide.s32 	%rd17, %r4, 4;
	add.s64 	%rd18, %rd9, %rd17;
	ld.global.u32 	%r5, [%rd18];
	add.s64 	%rd19, %rd10, %rd17;
	ld.global.u32 	%r6, [%rd19];
	add.s32 	%r7, %r6, %r5;
	add.s64 	%rd20, %rd11, %rd17;
	ld.global.u32 	%r8, [%rd20];
	add.s32 	%r9, %r7, %r8;
	add.s64 	%rd21, %rd12, %rd17;
	ld.global.u32 	%r10, [%rd21];
	add.s32 	%r11, %r9, %r10;
	add.s64 	%rd22, %rd13, %rd17;
	ld.global.u32 	%r12, [%rd22];
	add.s32 	%r13, %r11, %r12;
	add.s64 	%rd23, %rd14, %rd17;
	ld.global.u32 	%r14, [%rd23];
	add.s32 	%r15, %r13, %r14;
	add.s64 	%rd24, %rd15, %rd17;
	ld.global.u32 	%r16, [%rd24];
	add.s32 	%r17, %r15, %r16;
	add.s64 	%rd25, %rd16, %rd17;
	st.global.u32 	[%rd25], %r17;
	ret;

}
	// .globl	_Z10computeAOSP13arrayOfStruct
.visible .entry _Z10computeAOSP13arrayOfStruct(
	.param .u64 .ptr .align 1 _Z10computeAOSP13arrayOfStruct_param_0
)
{
	.reg .b32 	%r<18>;
	.reg .b64 	%rd<5>;

	ld.param.u64 	%rd1, [_Z10computeAOSP13arrayOfStruct_param_0];
	cvta.to.global.u64 	%rd2, %rd1;
	mov.u32 	%r1, %tid.x;
	mov.u32 	%r2, %ctaid.x;
	mov.u32 	%r3, %ntid.x;
	mad.lo.s32 	%r4, %r2, %r3, %r1;
	mul.wide.s32 	%rd3, %r4, 32;
	add.s64 	%rd4, %rd2, %rd3;
	ld.global.u32 	%r5, [%rd4];
	ld.global.u32 	%r6, [%rd4+4];
	add.s32 	%r7, %r6, %r5;
	ld.global.u32 	%r8, [%rd4+8];
	add.s32 	%r9, %r7, %r8;
	ld.global.u32 	%r10, [%rd4+12];
	add.s32 	%r11, %r9, %r10;
	ld.global.u32 	%r12, [%rd4+16];
	add.s32 	%r13, %r11, %r12;
	ld.global.u32 	%r14, [%rd4+20];
	add.s32 	%r15, %r13, %r14;
	ld.global.u32 	%r16, [%rd4+24];
	add.s32 	%r17, %r15, %r16;
	st.global.u32 	[%rd4+28], %r17;
	ret;

}


// ===== COMPILED SASS (sm_100) =====

	.target	sm_100

	.elftype	@"ET_EXEC"


//--------------------- .note.nv.tkinfo           --------------------------
	.section	.note.nv.tkinfo,"",@"SHT_NOTE"
	.sectionflags	@"SHF_NOTE_NV_TKINFO"
	.tkinfo
        /*0018*/ 	.word	0x00000002
        /*0030*/ 	.string	""
        /*0030*/ 	.string	"ptxas"
        /*0030*/ 	.string	"Cuda compilation tools, release 13.0, V13.0.88"
        /*0030*/ 	.string	"Build cuda_13.0.r13.0/compiler.36424714_0"
        /*0030*/ 	.string	"-arch sm_100 -m 64 "



//--------------------- .note.nv.cuinfo           --------------------------
	.section	.note.nv.cuinfo,"",@"SHT_NOTE"
	.sectionflags	@"SHF_NOTE_NV_CUINFO"
        /*0018*/ 	.short	0x0002
        /*001a*/ 	.short	0x0064
        /*001c*/ 	.short	0x0082
	.zero		2


//--------------------- .nv.info                  --------------------------
	.section	.nv.info,"",@"SHT_CUDA_INFO"
	.align	4


	//----- nvinfo : EIATTR_REGCOUNT
	.align		4
        /*0000*/ 	.byte	0x04, 0x2f
        /*0002*/ 	.short	(.L_1 - .L_0)
	.align		4
.L_0:
        /*0004*/ 	.word	index@(_Z10computeSOA13structOfArray)
        /*0008*/ 	.word	0x00000014


	//----- nvinfo : EIATTR_FRAME_SIZE
	.align		4
.L_1:
        /*000c*/ 	.byte	0x04, 0x11
        /*000e*/ 	.short	(.L_3 - .L_2)
	.align		4
.L_2:
        /*0010*/ 	.word	index@(_Z10computeSOA13structOfArray)
        /*0014*/ 	.word	0x00000000


	//----- nvinfo : EIATTR_REGCOUNT
	.align		4
.L_3:
        /*0018*/ 	.byte	0x04, 0x2f
        /*001a*/ 	.short	(.L_5 - .L_4)
	.align		4
.L_4:
        /*001c*/ 	.word	index@(_Z10computeAOSP13arrayOfStruct)
        /*0020*/ 	.word	0x0000000c


	//----- nvinfo : EIATTR_FRAME_SIZE
	.align		4
.L_5:
        /*0024*/ 	.byte	0x04, 0x11
        /*0026*/ 	.short	(.L_7 - .L_6)
	.align		4
.L_6:
        /*0028*/ 	.word	index@(_Z10computeAOSP13arrayOfStruct)
        /*002c*/ 	.word	0x00000000


	//----- nvinfo : EIATTR_MIN_STACK_SIZE
	.align		4
.L_7:
        /*0030*/ 	.byte	0x04, 0x12
        /*0032*/ 	.short	(.L_9 - .L_8)
	.align		4
.L_8:
        /*0034*/ 	.word	index@(_Z10computeAOSP13arrayOfStruct)
        /*0038*/ 	.word	0x00000000


	//----- nvinfo : EIATTR_MIN_STACK_SIZE
	.align		4
.L_9:
        /*003c*/ 	.byte	0x04, 0x12
        /*003e*/ 	.short	(.L_11 - .L_10)
	.align		4
.L_10:
        /*0040*/ 	.word	index@(_Z10computeSOA13structOfArray)
        /*0044*/ 	.word	0x00000000
.L_11:


//--------------------- .nv.compat                --------------------------
	.section	.nv.compat,"",@"SHT_CUDA_COMPAT_INFO"
	.align	4
        /*0000*/ 	.byte	0x02, 0x09, 0x00, 0x00, 0x02, 0x02, 0x01, 0x00, 0x02, 0x05, 0x05, 0x00, 0x03, 0x07, 0x01, 0x01
        /*0010*/ 	.byte	0x02, 0x03, 0x00, 0x00, 0x02, 0x06, 0x01, 0x00, 0x04, 0x0b, 0x08, 0x00, 0x09, 0x00, 0x00, 0x00
        /*0020*/ 	.byte	0x00, 0x00, 0x00, 0x00


//--------------------- .nv.info._Z10computeAOSP13arrayOfStruct --------------------------
	.section	.nv.info._Z10computeAOSP13arrayOfStruct,"",@"SHT_CUDA_INFO"
	.sectionflags	@""
	.align	4


	//----- nvinfo : EIATTR_CUDA_API_VERSION
	.align		4
        /*0000*/ 	.byte	0x04, 0x37
        /*0002*/ 	.short	(.L_13 - .L_12)
.L_12:
        /*0004*/ 	.word	0x00000082


	//----- nvinfo : EIATTR_KPARAM_INFO
	.align		4
.L_13:
        /*0008*/ 	.byte	0x04, 0x17
        /*000a*/ 	.short	(.L_15 - .L_14)
.L_14:
        /*000c*/ 	.word	0x00000000
        /*0010*/ 	.short	0x0000
        /*0012*/ 	.short	0x0000
        /*0014*/ 	.byte	0x00, 0xf5, 0x21, 0x00


	//----- nvinfo : EIATTR_SPARSE_MMA_MASK
	.align		4
.L_15:
        /*0018*/ 	.byte	0x03, 0x50
        /*001a*/ 	.short	0x0000


	//----- nvinfo : EIATTR_MAXREG_COUNT
	.align		4
        /*001c*/ 	.byte	0x03, 0x1b
        /*001e*/ 	.short	0x00ff


	//----- nvinfo : EIATTR_MERCURY_ISA_VERSION
	.align		4
        /*0020*/ 	.byte	0x03, 0x5f
        /*0022*/ 	.short	0x0101


	//----- nvinfo : EIATTR_VRC_CTA_INIT_COUNT
	.align		4
        /*0024*/ 	.byte	0x02, 0x4a
	.zero		1
	.zero		1


	//----- nvinfo : EIATTR_EXIT_INSTR_OFFSETS
	.align		4
        /*0028*/ 	.byte	0x04, 0x1c
        /*002a*/ 	.short	(.L_17 - .L_16)


	//   ....[0]....
.L_16:
        /*002c*/ 	.word	0x00000130


	//----- nvinfo : EIATTR_CBANK_PARAM_SIZE
	.align		4
.L_17:
        /*0030*/ 	.byte	0x03, 0x19
        /*0032*/ 	.short	0x0008


	//----- nvinfo : EIATTR_PARAM_CBANK
	.align		4
        /*0034*/ 	.byte	0x04, 0x0a
        /*0036*/ 	.short	(.L_19 - .L_18)
	.align		4
.L_18:
        /*0038*/ 	.word	index@(.nv.constant0._Z10computeAOSP13arrayOfStruct)
        /*003c*/ 	.short	0x0380
        /*003e*/ 	.short	0x0008


	//----- nvinfo : EIATTR_SW_WAR
	.align		4
.L_19:
        /*0040*/ 	.byte	0x04, 0x36
        /*0042*/ 	.short	(.L_21 - .L_20)
.L_20:
        /*0044*/ 	.word	0x00000008
.L_21:


//--------------------- .nv.info._Z10computeSOA13structOfArray --------------------------
	.section	.nv.info._Z10computeSOA13structOfArray,"",@"SHT_CUDA_INFO"
	.sectionflags	@""
	.align	4


	//----- nvinfo : EIATTR_CUDA_API_VERSION
	.align		4
        /*0000*/ 	.byte	0x04, 0x37
        /*0002*/ 	.short	(.L_23 - .L_22)
.L_22:
        /*0004*/ 	.word	0x00000082


	//----- nvinfo : EIATTR_KPARAM_INFO
	.align		4
.L_23:
        /*0008*/ 	.byte	0x04, 0x17
        /*000a*/ 	.short	(.L_25 - .L_24)
.L_24:
        /*000c*/ 	.word	0x00000000
        /*0010*/ 	.short	0x0000
        /*0012*/ 	.short	0x0000
        /*0014*/ 	.byte	0x00, 0xf0, 0x01, 0x01


	//----- nvinfo : EIATTR_SPARSE_MMA_MASK
	.align		4
.L_25:
        /*0018*/ 	.byte	0x03, 0x50
        /*001a*/ 	.short	0x0000


	//----- nvinfo : EIATTR_MAXREG_COUNT
	.align		4
        /*001c*/ 	.byte	0x03, 0x1b
        /*001e*/ 	.short	0x00ff


	//----- nvinfo : EIATTR_MERCURY_ISA_VERSION
	.align		4
        /*0020*/ 	.byte	0x03, 0x5f
        /*0022*/ 	.short	0x0101


	//----- nvinfo : EIATTR_VRC_CTA_INIT_COUNT
	.align		4
        /*0024*/ 	.byte	0x02, 0x4a
	.zero		1
	.zero		1


	//----- nvinfo : EIATTR_EXIT_INSTR_OFFSETS
	.align		4
        /*0028*/ 	.byte	0x04, 0x1c
        /*002a*/ 	.short	(.L_27 - .L_26)


	//   ....[0]....
.L_26:
        /*002c*/ 	.word	0x00000210


	//----- nvinfo : EIATTR_CBANK_PARAM_SIZE
	.align		4
.L_27:
        /*0030*/ 	.byte	0x03, 0x19
        /*0032*/ 	.short	0x0040


	//----- nvinfo : EIATTR_PARAM_CBANK
	.align		4
        /*0034*/ 	.byte	0x04, 0x0a
        /*0036*/ 	.short	(.L_29 - .L_28)
	.align		4
.L_28:
        /*0038*/ 	.word	index@(.nv.constant0._Z10computeSOA13structOfArray)
        /*003c*/ 	.short	0x0380
        /*003e*/ 	.short	0x0040


	//----- nvinfo : EIATTR_SW_WAR
	.align		4
.L_29:
        /*0040*/ 	.byte	0x04, 0x36
        /*0042*/ 	.short	(.L_31 - .L_30)
.L_30:
        /*0044*/ 	.word	0x00000008
.L_31:


//--------------------- .nv.callgraph             --------------------------
	.section	.nv.callgraph,"",@"SHT_CUDA_CALLGRAPH"
	.align	4
	.sectionentsize	8
	.align		4
        /*0000*/ 	.word	0x00000000
	.align		4
        /*0004*/ 	.word	0xffffffff
	.align		4
        /*0008*/ 	.word	0x00000000
	.align		4
        /*000c*/ 	.word	0xfffffffe
	.align		4
        /*0010*/ 	.word	0x00000000
	.align		4
        /*0014*/ 	.word	0xfffffffd
	.align		4
        /*0018*/ 	.word	0x00000000
	.align		4
        /*001c*/ 	.word	0xfffffffc


//--------------------- .text._Z10computeAOSP13arrayOfStruct --------------------------
	.section	.text._Z10computeAOSP13arrayOfStruct,"ax",@progbits
	.align	128
        .global         _Z10computeAOSP13arrayOfStruct
        .type           _Z10computeAOSP13arrayOfStruct,@function
        .size           _Z10computeAOSP13arrayOfStruct,(.L_x_2 - _Z10computeAOSP13arrayOfStruct)
        .other          _Z10computeAOSP13arrayOfStruct,@"STO_CUDA_ENTRY STV_DEFAULT"
_Z10computeAOSP13arrayOfStruct:
.text._Z10computeAOSP13arrayOfStruct:
[----:B------:R-:W-:Y:S01]  /*0000*/  LDC R1, c[0x0][0x37c] ;  /* 0x0000df00ff017b82 */ /* 0x000fe20000000800 */
[----:B------:R-:W0:Y:S07]  /*0010*/  S2R R5, SR_TID.X ;  /* 0x0000000000057919 */ /* 0x000e2e0000002100 */
[----:B------:R-:W0:Y:S01]  /*0020*/  S2UR UR6, SR_CTAID.X ;  /* 0x00000000000679c3 */ /* 0x000e220000002500 */
[----:B------:R-:W1:Y:S07]  /*0030*/  LDCU.64 UR4, c[0x0][0x358] ;  /* 0x00006b00ff0477ac */ /* 0x000e6e0008000a00 */
[----:B------:R-:W0:Y:S08]  /*0040*/  LDC R0, c[0x0][0x360] ;  /* 0x0000d800ff007b82 */ /* 0x000e300000000800 */
[----:B------:R-:W2:Y:S01]  /*0050*/  LDC.64 R2, c[0x0][0x380] ;  /* 0x0000e000ff027b82 */ /* 0x000ea20000000a00 */
[----:B0-----:R-:W-:-:S04]  /*0060*/  IMAD R5, R0, UR6, R5 ;  /* 0x0000000600057c24 */ /* 0x001fc8000f8e0205 */
[----:B--2---:R-:W-:-:S05]  /*0070*/  IMAD.WIDE R2, R5, 0x20, R2 ;  /* 0x0000002005027825 */ /* 0x004fca00078e0202 */
[----:B-1----:R-:W2:Y:S04]  /*0080*/  LDG.E R0, desc[UR4][R2.64] ;  /* 0x0000000402007981 */ /* 0x002ea8000c1e1900 */
[----:B------:R-:W2:Y:S04]  /*0090*/  LDG.E R5, desc[UR4][R2.64+0x4] ;  /* 0x0000040402057981 */ /* 0x000ea8000c1e1900 */
[----:B------:R-:W2:Y:S04]  /*00a0*/  LDG.E R4, desc[UR4][R2.64+0x8] ;  /* 0x0000080402047981 */ /* 0x000ea8000c1e1900 */
[----:B------:R-:W3:Y:S04]  /*00b0*/  LDG.E R7, desc[UR4][R2.64+0xc] ;  /* 0x00000c0402077981 */ /* 0x000ee8000c1e1900 */
[----:B------:R-:W3:Y:S04]  /*00c0*/  LDG.E R6, desc[UR4][R2.64+0x10] ;  /* 0x0000100402067981 */ /* 0x000ee8000c1e1900 */
[----:B------:R-:W4:Y:S04]  /*00d0*/  LDG.E R9, desc[UR4][R2.64+0x14] ;  /* 0x0000140402097981 */ /* 0x000f28000c1e1900 */
[----:B------:R-:W4:Y:S01]  /*00e0*/  LDG.E R8, desc[UR4][R2.64+0x18] ;  /* 0x0000180402087981 */ /* 0x000f22000c1e1900 */
[----:B--2---:R-:W-:-:S04]  /*00f0*/  IADD3 R0, PT, PT, R4, R5, R0 ;  /* 0x0000000504007210 */ /* 0x004fc80007ffe000 */
[----:B---3--:R-:W-:-:S04]  /*0100*/  IADD3 R0, PT, PT, R6, R0, R7 ;  /* 0x0000000006007210 */ /* 0x008fc80007ffe007 */
[----:B----4-:R-:W-:-:S05]  /*0110*/  IADD3 R9, PT, PT, R8, R0, R9 ;  /* 0x0000000008097210 */ /* 0x010fca0007ffe009 */
[----:B------:R-:W-:Y:S01]  /*0120*/  STG.E desc[UR4][R2.64+0x1c], R9 ;  /* 0x00001c0902007986 */ /* 0x000fe2000c101904 */
[----:B------:R-:W-:Y:S05]  /*0130*/  EXIT ;  /* 0x000000000000794d */ /* 0x000fea0003800000 */
.L_x_0:
[----:B------:R-:W-:-:S00]  /*0140*/  BRA `(.L_x_0) ;  /* 0xfffffffc00fc7947 */ /* 0x000fc0000383ffff */
[----:B------:R-:W-:-:S00]  /*0150*/  NOP ;  /* 0x0000000000007918 */ /* 0x000fc00000000000 */
        /* <DEDUP_REMOVED lines=10> */
.L_x_2:


//--------------------- .text._Z10computeSOA13structOfArray --------------------------
	.section	.text._Z10computeSOA13structOfArray,"ax",@progbits
	.align	128
        .global         _Z10computeSOA13structOfArray
        .type           _Z10computeSOA13structOfArray,@function
        .size           _Z10computeSOA13structOfArray,(.L_x_3 - _Z10computeSOA13structOfArray)
        .other          _Z10computeSOA13structOfArray,@"STO_CUDA_ENTRY STV_DEFAULT"
_Z10computeSOA13structOfArray:
.text._Z10computeSOA13structOfArray:
[----:B------:R-:W-:Y:S01]  /*0000*/  LDC R1, c[0x0][0x37c] ;  /* 0x0000df00ff017b82 */ /* 0x000fe20000000800 */
[----:B------:R-:W0:Y:S07]  /*0010*/  S2R R0, SR_TID.X ;  /* 0x0000000000007919 */ /* 0x000e2e0000002100 */
[----:B------:R-:W0:Y:S01]  /*0020*/  S2UR UR6, SR_CTAID.X ;  /* 0x00000000000679c3 */ /* 0x000e220000002500 */
[----:B------:R-:W1:Y:S07]  /*0030*/  LDCU.64 UR4, c[0x0][0x358] ;  /* 0x00006b00ff0477ac */ /* 0x000e6e0008000a00 */
[----:B------:R-:W0:Y:S08]  /*0040*/  LDC R17, c[0x0][0x360] ;  /* 0x0000d800ff117b82 */ /* 0x000e300000000800 */
[----:B------:R-:W2:Y:S08]  /*0050*/  LDC.64 R8, c[0x0][0x380] ;  /* 0x0000e000ff087b82 */ /* 0x000eb00000000a00 */
[----:B------:R-:W3:Y:S08]  /*0060*/  LDC.64 R10, c[0x0][0x388] ;  /* 0x0000e200ff0a7b82 */ /* 0x000ef00000000a00 */
[----:B------:R-:W4:Y:S01]  /*0070*/  LDC.64 R12, c[0x0][0x390] ;  /* 0x0000e400ff0c7b82 */ /* 0x000f220000000a00 */
[----:B0-----:R-:W-:-:S07]  /*0080*/  IMAD R0, R17, UR6, R0 ;  /* 0x0000000611007c24 */ /* 0x001fce000f8e0200 */
[----:B------:R-:W0:Y:S01]  /*0090*/  LDC.64 R14, c[0x0][0x398] ;  /* 0x0000e600ff0e7b82 */ /* 0x000e220000000a00 */
[----:B--2---:R-:W-:-:S06]  /*00a0*/  IMAD.WIDE R8, R0, 0x4, R8 ;  /* 0x0000000400087825 */ /* 0x004fcc00078e0208 */
[----:B-1----:R-:W2:Y:S01]  /*00b0*/  LDG.E R8, desc[UR4][R8.64] ;  /* 0x0000000408087981 */ /* 0x002ea2000c1e1900 */
[----:B------:R-:W1:Y:S01]  /*00c0*/  LDC.64 R6, c[0x0][0x3a0] ;  /* 0x0000e800ff067b82 */ /* 0x000e620000000a00 */
[----:B---3--:R-:W-:-:S06]  /*00d0*/  IMAD.WIDE R10, R0, 0x4, R10 ;  /* 0x00000004000a7825 */ /* 0x008fcc00078e020a */
[----:B------:R-:W2:Y:S01]  /*00e0*/  LDG.E R11, desc[UR4][R10.64] ;  /* 0x000000040a0b7981 */ /* 0x000ea2000c1e1900 */
[----:B------:R-:W3:Y:S01]  /*00f0*/  LDC.64 R4, c[0x0][0x3a8] ;  /* 0x0000ea00ff047b82 */ /* 0x000ee20000000a00 */
[----:B----4-:R-:W-:-:S06]  /*0100*/  IMAD.WIDE R12, R0, 0x4, R12 ;  /* 0x00000004000c7825 */ /* 0x010fcc00078e020c */
[----:B------:R-:W2:Y:S01]  /*0110*/  LDG.E R12, desc[UR4][R12.64] ;  /* 0x000000040c0c7981 */ /* 0x000ea2000c1e1900 */
[----:B------:R-:W4:Y:S01]  /*0120*/  LDC.64 R2, c[0x0][0x3b0] ;  /* 0x0000ec00ff027b82 */ /* 0x000f220000000a00 */
[----:B0-----:R-:W-:-:S06]  /*0130*/  IMAD.WIDE R14, R0, 0x4, R14 ;  /* 0x00000004000e7825 */ /* 0x001fcc00078e020e */
[----:B------:R-:W5:Y:S01]  /*0140*/  LDG.E R15, desc[UR4][R14.64] ;  /* 0x000000040e0f7981 */ /* 0x000f62000c1e1900 */
[C---:B-1----:R-:W-:Y:S01]  /*0150*/  IMAD.WIDE R6, R0.reuse, 0x4, R6 ;  /* 0x0000000400067825 */ /* 0x042fe200078e0206 */
[----:B------:R-:W0:Y:S05]  /*0160*/  LDC.64 R16, c[0x0][0x3b8] ;  /* 0x0000ee00ff107b82 */ /* 0x000e2a0000000a00 */
[----:B------:R-:W5:Y:S01]  /*0170*/  LDG.E R6, desc[UR4][R6.64] ;  /* 0x0000000406067981 */ /* 0x000f62000c1e1900 */
[----:B---3--:R-:W-:-:S06]  /*0180*/  IMAD.WIDE R4, R0, 0x4, R4 ;  /* 0x0000000400047825 */ /* 0x008fcc00078e0204 */
[----:B------:R-:W3:Y:S01]  /*0190*/  LDG.E R5, desc[UR4][R4.64] ;  /* 0x0000000404057981 */ /* 0x000ee2000c1e1900 */
[----:B----4-:R-:W-:-:S06]  /*01a0*/  IMAD.WIDE R2, R0, 0x4, R2 ;  /* 0x0000000400027825 */ /* 0x010fcc00078e0202 */
[----:B------:R-:W3:Y:S01]  /*01b0*/  LDG.E R2, desc[UR4][R2.64] ;  /* 0x0000000402027981 */ /* 0x000ee2000c1e1900 */
[----:B--2---:R-:W-:-:S04]  /*01c0*/  IADD3 R8, PT, PT, R12, R11, R8 ;  /* 0x0000000b0c087210 */ /* 0x004fc80007ffe008 */
[----:B-----5:R-:W-:Y:S01]  /*01d0*/  IADD3 R10, PT, PT, R6, R8, R15 ;  /* 0x00000008060a7210 */ /* 0x020fe20007ffe00f */
[----:B0-----:R-:W-:-:S03]  /*01e0*/  IMAD.WIDE R8, R0, 0x4, R16 ;  /* 0x0000000400087825 */ /* 0x001fc600078e0210 */
[----:B---3--:R-:W-:-:S05]  /*01f0*/  IADD3 R11, PT, PT, R2, R10, R5 ;  /* 0x0000000a020b7210 */ /* 0x008fca0007ffe005 */
[----:B------:R-:W-:Y:S01]  /*0200*/  STG.E desc[UR4][R8.64], R11 ;  /* 0x0000000b08007986 */ /* 0x000fe2000c101904 */
[----:B------:R-:W-:Y:S05]  /*0210*/  EXIT ;  /* 0x000000000000794d */ /* 0x000fea0003800000 */
.L_x_1:
        /* <DEDUP_REMOVED lines=14> */
.L_x_3:


//--------------------- .nv.shared.reserved.0     --------------------------
	.section	.nv.shared.reserved.0,"aw",@nobits
	.weak		__nv_reservedSMEM_offset_0_alias
	.size		__nv_reservedSMEM_offset_0_alias, 0, 64
	.other		__nv_reservedSMEM_offset_0_alias,@"STO_CUDA_RESERVED_SHARED STV_DEFAULT"
__nv_reservedSMEM_offset_0_alias:
	.zero		0
	.zero		64


//--------------------- .nv.constant0._Z10computeAOSP13arrayOfStruct --------------------------
	.section	.nv.constant0._Z10computeAOSP13arrayOfStruct,"a",@progbits
	.sectionflags	@""
	.align	4
.nv.constant0._Z10computeAOSP13arrayOfStruct:
	.zero		904


//--------------------- .nv.constant0._Z10computeSOA13structOfArray --------------------------
	.section	.nv.constant0._Z10computeSOA13structOfArray,"a",@progbits
	.sectionflags	@""
	.align	4
.nv.constant0._Z10computeSOA13structOfArray:
	.zero		960


//--------------------- SYMBOLS --------------------------

	.type		.nv.reservedSmem.offset0,@object
	.size		.nv.reservedSmem.offset0,0x4
